//
// Generated by NVIDIA NVVM Compiler
//
// Compiler Build ID: CL-36424714
// Cuda compilation tools, release 13.0, V13.0.88
// Based on NVVM 20.0.0
//

.version 9.0
.target sm_100
.address_size 64

	// .globl	_Z6matmulPfS_S_iii

.visible .entry _Z6matmulPfS_S_iii(
	.param .u64 .ptr .align 1 _Z6matmulPfS_S_iii_param_0,
	.param .u64 .ptr .align 1 _Z6matmulPfS_S_iii_param_1,
	.param .u64 .ptr .align 1 _Z6matmulPfS_S_iii_param_2,
	.param .u32 _Z6matmulPfS_S_iii_param_3,
	.param .u32 _Z6matmulPfS_S_iii_param_4,
	.param .u32 _Z6matmulPfS_S_iii_param_5
)
{
	.reg .pred 	%p<13>;
	.reg .b32 	%r<41>;
	.reg .b32 	%f<68>;
	.reg .b64 	%rd<53>;

	ld.param.u64 	%rd7, [_Z6matmulPfS_S_iii_param_0];
	ld.param.u64 	%rd8, [_Z6matmulPfS_S_iii_param_1];
	ld.param.u64 	%rd6, [_Z6matmulPfS_S_iii_param_2];
	ld.param.u32 	%r20, [_Z6matmulPfS_S_iii_param_3];
	ld.param.u32 	%r18, [_Z6matmulPfS_S_iii_param_4];
	ld.param.u32 	%r19, [_Z6matmulPfS_S_iii_param_5];
	cvta.to.global.u64 	%rd1, %rd8;
	cvta.to.global.u64 	%rd2, %rd7;
	mov.u32 	%r21, %ntid.x;
	mov.u32 	%r22, %ctaid.x;
	mov.u32 	%r23, %tid.x;
	mad.lo.s32 	%r1, %r21, %r22, %r23;
	mov.u32 	%r24, %ntid.y;
	mov.u32 	%r25, %ctaid.y;
	mov.u32 	%r26, %tid.y;
	mad.lo.s32 	%r2, %r24, %r25, %r26;
	setp.ge.s32 	%p1, %r2, %r20;
	setp.ge.s32 	%p2, %r1, %r19;
	or.pred  	%p3, %p1, %p2;
	@%p3 bra 	$L__BB0_14;
	setp.lt.s32 	%p4, %r18, 1;
	mov.f32 	%f67, 0f00000000;
	@%p4 bra 	$L__BB0_13;
	mul.lo.s32 	%r3, %r18, %r2;
	and.b32  	%r4, %r18, 7;
	setp.lt.u32 	%p5, %r18, 8;
	mov.f32 	%f67, 0f00000000;
	mov.b32 	%r39, 0;
	@%p5 bra 	$L__BB0_5;
	and.b32  	%r39, %r18, 2147483640;
	neg.s32 	%r37, %r39;
	shl.b32 	%r7, %r19, 3;
	mul.wide.u32 	%rd9, %r3, 4;
	add.s64 	%rd10, %rd9, %rd2;
	add.s64 	%rd52, %rd10, 16;
	mov.f32 	%f67, 0f00000000;
	mul.wide.s32 	%rd13, %r19, 4;
	mov.u32 	%r36, %r1;
$L__BB0_4:
	.pragma "nounroll";
	ld.global.f32 	%f17, [%rd52+-16];
	mul.wide.s32 	%rd11, %r36, 4;
	add.s64 	%rd12, %rd1, %rd11;
	ld.global.f32 	%f18, [%rd12];
	fma.rn.f32 	%f19, %f17, %f18, %f67;
	ld.global.f32 	%f20, [%rd52+-12];
	add.s64 	%rd14, %rd12, %rd13;
	ld.global.f32 	%f21, [%rd14];
	fma.rn.f32 	%f22, %f20, %f21, %f19;
	ld.global.f32 	%f23, [%rd52+-8];
	add.s64 	%rd15, %rd14, %rd13;
	ld.global.f32 	%f24, [%rd15];
	fma.rn.f32 	%f25, %f23, %f24, %f22;
	ld.global.f32 	%f26, [%rd52+-4];
	add.s64 	%rd16, %rd15, %rd13;
	ld.global.f32 	%f27, [%rd16];
	fma.rn.f32 	%f28, %f26, %f27, %f25;
	ld.global.f32 	%f29, [%rd52];
	add.s64 	%rd17, %rd16, %rd13;
	ld.global.f32 	%f30, [%rd17];
	fma.rn.f32 	%f31, %f29, %f30, %f28;
	ld.global.f32 	%f32, [%rd52+4];
	add.s64 	%rd18, %rd17, %rd13;
	ld.global.f32 	%f33, [%rd18];
	fma.rn.f32 	%f34, %f32, %f33, %f31;
	ld.global.f32 	%f35, [%rd52+8];
	add.s64 	%rd19, %rd18, %rd13;
	ld.global.f32 	%f36, [%rd19];
	fma.rn.f32 	%f37, %f35, %f36, %f34;
	ld.global.f32 	%f38, [%rd52+12];
	add.s64 	%rd20, %rd19, %rd13;
	ld.global.f32 	%f39, [%rd20];
	fma.rn.f32 	%f67, %f38, %f39, %f37;
	add.s32 	%r37, %r37, 8;
	add.s32 	%r36, %r36, %r7;
	add.s64 	%rd52, %rd52, 32;
	setp.ne.s32 	%p6, %r37, 0;
	@%p6 bra 	$L__BB0_4;
$L__BB0_5:
	setp.eq.s32 	%p7, %r4, 0;
	@%p7 bra 	$L__BB0_13;
	and.b32  	%r13, %r18, 3;
	setp.lt.u32 	%p8, %r4, 4;
	@%p8 bra 	$L__BB0_8;
	add.s32 	%r28, %r39, %r3;
	mul.wide.u32 	%rd21, %r28, 4;
	add.s64 	%rd22, %rd2, %rd21;
	ld.global.f32 	%f41, [%rd22];
	mad.lo.s32 	%r29, %r39, %r19, %r1;
	mul.wide.s32 	%rd23, %r29, 4;
	add.s64 	%rd24, %rd1, %rd23;
	ld.global.f32 	%f42, [%rd24];
	fma.rn.f32 	%f43, %f41, %f42, %f67;
	cvt.u64.u32 	%rd25, %r3;
	cvt.u64.u32 	%rd26, %r39;
	add.s64 	%rd27, %rd26, %rd25;
	shl.b64 	%rd28, %rd27, 2;
	add.s64 	%rd29, %rd2, %rd28;
	ld.global.f32 	%f44, [%rd29+4];
	mul.wide.s32 	%rd30, %r19, 4;
	add.s64 	%rd31, %rd24, %rd30;
	ld.global.f32 	%f45, [%rd31];
	fma.rn.f32 	%f46, %f44, %f45, %f43;
	ld.global.f32 	%f47, [%rd29+8];
	add.s64 	%rd32, %rd31, %rd30;
	ld.global.f32 	%f48, [%rd32];
	fma.rn.f32 	%f49, %f47, %f48, %f46;
	ld.global.f32 	%f50, [%rd29+12];
	add.s64 	%rd33, %rd32, %rd30;
	ld.global.f32 	%f51, [%rd33];
	fma.rn.f32 	%f67, %f50, %f51, %f49;
	add.s32 	%r39, %r39, 4;
$L__BB0_8:
	setp.eq.s32 	%p9, %r13, 0;
	@%p9 bra 	$L__BB0_13;
	setp.eq.s32 	%p10, %r13, 1;
	@%p10 bra 	$L__BB0_11;
	add.s32 	%r30, %r39, %r3;
	mul.wide.u32 	%rd34, %r30, 4;
	add.s64 	%rd35, %rd2, %rd34;
	ld.global.f32 	%f53, [%rd35];
	mad.lo.s32 	%r31, %r39, %r19, %r1;
	mul.wide.s32 	%rd36, %r31, 4;
	add.s64 	%rd37, %rd1, %rd36;
	ld.global.f32 	%f54, [%rd37];
	fma.rn.f32 	%f55, %f53, %f54, %f67;
	cvt.u64.u32 	%rd38, %r3;
	cvt.u64.u32 	%rd39, %r39;
	add.s64 	%rd40, %rd39, %rd38;
	shl.b64 	%rd41, %rd40, 2;
	add.s64 	%rd42, %rd2, %rd41;
	ld.global.f32 	%f56, [%rd42+4];
	mul.wide.s32 	%rd43, %r19, 4;
	add.s64 	%rd44, %rd37, %rd43;
	ld.global.f32 	%f57, [%rd44];
	fma.rn.f32 	%f67, %f56, %f57, %f55;
	add.s32 	%r39, %r39, 2;
$L__BB0_11:
	and.b32  	%r32, %r18, 1;
	setp.eq.b32 	%p11, %r32, 1;
	not.pred 	%p12, %p11;
	@%p12 bra 	$L__BB0_13;
	add.s32 	%r33, %r39, %r3;
	mul.wide.u32 	%rd45, %r33, 4;
	add.s64 	%rd46, %rd2, %rd45;
	ld.global.f32 	%f58, [%rd46];
	mad.lo.s32 	%r34, %r39, %r19, %r1;
	mul.wide.s32 	%rd47, %r34, 4;
	add.s64 	%rd48, %rd1, %rd47;
	ld.global.f32 	%f59, [%rd48];
	fma.rn.f32 	%f67, %f58, %f59, %f67;
$L__BB0_13:
	mad.lo.s32 	%r35, %r19, %r2, %r1;
	cvta.to.global.u64 	%rd49, %rd6;
	mul.wide.s32 	%rd50, %r35, 4;
	add.s64 	%rd51, %rd49, %rd50;
	st.global.f32 	[%rd51], %f67;
$L__BB0_14:
	ret;

}


// ===== COMPILED SASS (sm_100) =====

	.target	sm_100

	.elftype	@"ET_EXEC"


//--------------------- .note.nv.tkinfo           --------------------------
	.section	.note.nv.tkinfo,"",@"SHT_NOTE"
	.sectionflags	@"SHF_NOTE_NV_TKINFO"
	.tkinfo
        /*0018*/ 	.word	0x00000002
        /*0030*/ 	.string	""
        /*0030*/ 	.string	"ptxas"
        /*0030*/ 	.string	"Cuda compilation tools, release 13.0, V13.0.88"
        /*0030*/ 	.string	"Build cuda_13.0.r13.0/compiler.36424714_0"
        /*0030*/ 	.string	"-arch sm_100 -m 64 "



//--------------------- .note.nv.cuinfo           --------------------------
	.section	.note.nv.cuinfo,"",@"SHT_NOTE"
	.sectionflags	@"SHF_NOTE_NV_CUINFO"
        /*0018*/ 	.short	0x0002
        /*001a*/ 	.short	0x0064
        /*001c*/ 	.short	0x0082
	.zero		2


//--------------------- .nv.info                  --------------------------
	.section	.nv.info,"",@"SHT_CUDA_INFO"
	.align	4


	//----- nvinfo : EIATTR_REGCOUNT
	.align		4
        /*0000*/ 	.byte	0x04, 0x2f
        /*0002*/ 	.short	(.L_1 - .L_0)
	.align		4
.L_0:
        /*0004*/ 	.word	index@(_Z6matmulPfS_S_iii)
        /*0008*/ 	.word	0x00000020


	//----- nvinfo : EIATTR_FRAME_SIZE
	.align		4
.L_1:
        /*000c*/ 	.byte	0x04, 0x11
        /*000e*/ 	.short	(.L_3 - .L_2)
	.align		4
.L_2:
        /*0010*/ 	.word	index@(_Z6matmulPfS_S_iii)
        /*0014*/ 	.word	0x00000000


	//----- nvinfo : EIATTR_MIN_STACK_SIZE
	.align		4
.L_3:
        /*0018*/ 	.byte	0x04, 0x12
        /*001a*/ 	.short	(.L_5 - .L_4)
	.align		4
.L_4:
        /*001c*/ 	.word	index@(_Z6matmulPfS_S_iii)
        /*0020*/ 	.word	0x00000000
.L_5:


//--------------------- .nv.compat                --------------------------
	.section	.nv.compat,"",@"SHT_CUDA_COMPAT_INFO"
	.align	4
        /*0000*/ 	.byte	0x02, 0x09, 0x00, 0x00, 0x02, 0x02, 0x01, 0x00, 0x02, 0x05, 0x05, 0x00, 0x03, 0x07, 0x01, 0x01
        /*0010*/ 	.byte	0x02, 0x03, 0x00, 0x00, 0x02, 0x06, 0x01, 0x00, 0x04, 0x0b, 0x08, 0x00, 0x09, 0x00, 0x00, 0x00
        /*0020*/ 	.byte	0x00, 0x00, 0x00, 0x00


//--------------------- .nv.info._Z6matmulPfS_S_iii --------------------------
	.section	.nv.info._Z6matmulPfS_S_iii,"",@"SHT_CUDA_INFO"
	.sectionflags	@""
	.align	4


	//----- nvinfo : EIATTR_CUDA_API_VERSION
	.align		4
        /*0000*/ 	.byte	0x04, 0x37
        /*0002*/ 	.short	(.L_7 - .L_6)
.L_6:
        /*0004*/ 	.word	0x00000082


	//----- nvinfo : EIATTR_KPARAM_INFO
	.align		4
.L_7:
        /*0008*/ 	.byte	0x04, 0x17
        /*000a*/ 	.short	(.L_9 - .L_8)
.L_8:
        /*000c*/ 	.word	0x00000000
        /*0010*/ 	.short	0x0005
        /*0012*/ 	.short	0x0020
        /*0014*/ 	.byte	0x00, 0xf0, 0x11, 0x00


	//----- nvinfo : EIATTR_KPARAM_INFO
	.align		4
.L_9:
        /*0018*/ 	.byte	0x04, 0x17
        /*001a*/ 	.short	(.L_11 - .L_10)
.L_10:
        /*001c*/ 	.word	0x00000000
        /*0020*/ 	.short	0x0004
        /*0022*/ 	.short	0x001c
        /*0024*/ 	.byte	0x00, 0xf0, 0x11, 0x00


	//----- nvinfo : EIATTR_KPARAM_INFO
	.align		4
.L_11:
        /*0028*/ 	.byte	0x04, 0x17
        /*002a*/ 	.short	(.L_13 - .L_12)
.L_12:
        /*002c*/ 	.word	0x00000000
        /*0030*/ 	.short	0x0003
        /*0032*/ 	.short	0x0018
        /*0034*/ 	.byte	0x00, 0xf0, 0x11, 0x00


	//----- nvinfo : EIATTR_KPARAM_INFO
	.align		4
.L_13:
        /*0038*/ 	.byte	0x04, 0x17
        /*003a*/ 	.short	(.L_15 - .L_14)
.L_14:
        /*003c*/ 	.word	0x00000000
        /*0040*/ 	.short	0x0002
        /*0042*/ 	.short	0x0010
        /*0044*/ 	.byte	0x00, 0xf5, 0x21, 0x00


	//----- nvinfo : EIATTR_KPARAM_INFO
	.align		4
.L_15:
        /*0048*/ 	.byte	0x04, 0x17
        /*004a*/ 	.short	(.L_17 - .L_16)
.L_16:
        /*004c*/ 	.word	0x00000000
        /*0050*/ 	.short	0x0001
        /*0052*/ 	.short	0x0008
        /*0054*/ 	.byte	0x00, 0xf5, 0x21, 0x00


	//----- nvinfo : EIATTR_KPARAM_INFO
	.align		4
.L_17:
        /*0058*/ 	.byte	0x04, 0x17
        /*005a*/ 	.short	(.L_19 - .L_18)
.L_18:
        /*005c*/ 	.word	0x00000000
        /*0060*/ 	.short	0x0000
        /*0062*/ 	.short	0x0000
        /*0064*/ 	.byte	0x00, 0xf5, 0x21, 0x00


	//----- nvinfo : EIATTR_SPARSE_MMA_MASK
	.align		4
.L_19:
        /*0068*/ 	.byte	0x03, 0x50
        /*006a*/ 	.short	0x0000


	//----- nvinfo : EIATTR_MAXREG_COUNT
	.align		4
        /*006c*/ 	.byte	0x03, 0x1b
        /*006e*/ 	.short	0x00ff


	//----- nvinfo : EIATTR_MERCURY_ISA_VERSION
	.align		4
        /*0070*/ 	.byte	0x03, 0x5f
        /*0072*/ 	.short	0x0101


	//----- nvinfo : EIATTR_VRC_CTA_INIT_COUNT
	.align		4
        /*0074*/ 	.byte	0x02, 0x4a
	.zero		1
	.zero		1


	//----- nvinfo : EIATTR_EXIT_INSTR_OFFSETS
	.align		4
        /*0078*/ 	.byte	0x04, 0x1c
        /*007a*/ 	.short	(.L_21 - .L_20)


	//   ....[0]....
.L_20:
        /*007c*/ 	.word	0x000000d0


	//   ....[1]....
        /*0080*/ 	.word	0x000008f0


	//----- nvinfo : EIATTR_CBANK_PARAM_SIZE
	.align		4
.L_21:
        /*0084*/ 	.byte	0x03, 0x19
        /*0086*/ 	.short	0x0024


	//----- nvinfo : EIATTR_PARAM_CBANK
	.align		4
        /*0088*/ 	.byte	0x04, 0x0a
        /*008a*/ 	.short	(.L_23 - .L_22)
	.align		4
.L_22:
        /*008c*/ 	.word	index@(.nv.constant0._Z6matmulPfS_S_iii)
        /*0090*/ 	.short	0x0380
        /*0092*/ 	.short	0x0024


	//----- nvinfo : EIATTR_SW_WAR
	.align		4
.L_23:
        /*0094*/ 	.byte	0x04, 0x36
        /*0096*/ 	.short	(.L_25 - .L_24)
.L_24:
        /*0098*/ 	.word	0x00000008
.L_25:


//--------------------- .nv.callgraph             --------------------------
	.section	.nv.callgraph,"",@"SHT_CUDA_CALLGRAPH"
	.align	4
	.sectionentsize	8
	.align		4
        /*0000*/ 	.word	0x00000000
	.align		4
        /*0004*/ 	.word	0xffffffff
	.align		4
        /*0008*/ 	.word	0x00000000
	.align		4
        /*000c*/ 	.word	0xfffffffe
	.align		4
        /*0010*/ 	.word	0x00000000
	.align		4
        /*0014*/ 	.word	0xfffffffd
	.align		4
        /*0018*/ 	.word	0x00000000
	.align		4
        /*001c*/ 	.word	0xfffffffc


//--------------------- .text._Z6matmulPfS_S_iii  --------------------------
	.section	.text._Z6matmulPfS_S_iii,"ax",@progbits
	.align	128
        .global         _Z6matmulPfS_S_iii
        .type           _Z6matmulPfS_S_iii,@function
        .size           _Z6matmulPfS_S_iii,(.L_x_5 - _Z6matmulPfS_S_iii)
        .other          _Z6matmulPfS_S_iii,@"STO_CUDA_ENTRY STV_DEFAULT"
_Z6matmulPfS_S_iii:
.text._Z6matmulPfS_S_iii:
[----:B------:R-:W-:Y:S01]  /*0000*/  LDC R1, c[0x0][0x37c] ;  /* 0x0000df00ff017b82 */ /* 0x000fe20000000800 */
[----:B------:R-:W0:Y:S07]  /*0010*/  S2R R0, SR_CTAID.X ;  /* 0x0000000000007919 */ /* 0x000e2e0000002500 */
[----:B------:R-:W1:Y:S01]  /*0020*/  LDC R17, c[0x0][0x3a0] ;  /* 0x0000e800ff117b82 */ /* 0x000e620000000800 */
[----:B------:R-:W0:Y:S01]  /*0030*/  LDCU UR4, c[0x0][0x360] ;  /* 0x00006c00ff0477ac */ /* 0x000e220008000800 */
[----:B------:R-:W0:Y:S01]  /*0040*/  S2R R3, SR_TID.X ;  /* 0x0000000000037919 */ /* 0x000e220000002100 */
[----:B------:R-:W2:Y:S01]  /*0050*/  LDCU UR5, c[0x0][0x364] ;  /* 0x00006c80ff0577ac */ /* 0x000ea20008000800 */
[----:B------:R-:W2:Y:S01]  /*0060*/  S2R R16, SR_CTAID.Y ;  /* 0x0000000000107919 */ /* 0x000ea20000002600 */
[----:B------:R-:W3:Y:S01]  /*0070*/  LDCU UR6, c[0x0][0x398] ;  /* 0x00007300ff0677ac */ /* 0x000ee20008000800 */
[----:B------:R-:W2:Y:S01]  /*0080*/  S2R R5, SR_TID.Y ;  /* 0x0000000000057919 */ /* 0x000ea20000002200 */
[----:B0-----:R-:W-:-:S05]  /*0090*/  IMAD R0, R0, UR4, R3 ;  /* 0x0000000400007c24 */ /* 0x001fca000f8e0203 */
[----:B-1----:R-:W-:Y:S01]  /*00a0*/  ISETP.GE.AND P0, PT, R0, R17, PT ;  /* 0x000000110000720c */ /* 0x002fe20003f06270 */
[----:B--2---:R-:W-:-:S05]  /*00b0*/  IMAD R16, R16, UR5, R5 ;  /* 0x0000000510107c24 */ /* 0x004fca000f8e0205 */
[----:B---3--:R-:W-:-:S13]  /*00c0*/  ISETP.GE.OR P0, PT, R16, UR6, P0 ;  /* 0x0000000610007c0c */ /* 0x008fda0008706670 */
[----:B------:R-:W-:Y:S05]  /*00d0*/  @P0 EXIT ;  /* 0x000000000000094d */ /* 0x000fea0003800000 */
[----:B------:R-:W0:Y:S01]  /*00e0*/  LDC R19, c[0x0][0x39c] ;  /* 0x0000e700ff137b82 */ /* 0x000e220000000800 */
[----:B------:R-:W1:Y:S01]  /*00f0*/  LDCU.64 UR4, c[0x0][0x358] ;  /* 0x00006b00ff0477ac */ /* 0x000e620008000a00 */
[----:B------:R-:W-:Y:S01]  /*0100*/  HFMA2 R24, -RZ, RZ, 0, 0 ;  /* 0x00000000ff187431 */ /* 0x000fe200000001ff */
[----:B0-----:R-:W-:-:S13]  /*0110*/  ISETP.GE.AND P0, PT, R19, 0x1, PT ;  /* 0x000000011300780c */ /* 0x001fda0003f06270 */
[----:B-1----:R-:W-:Y:S05]  /*0120*/  @!P0 BRA `(.L_x_0) ;  /* 0x0000000400e08947 */ /* 0x002fea0003800000 */
[C---:B------:R-:W-:Y:S01]  /*0130*/  ISETP.GE.U32.AND P1, PT, R19.reuse, 0x8, PT ;  /* 0x000000081300780c */ /* 0x040fe20003f26070 */
[----:B------:R-:W-:Y:S01]  /*0140*/  IMAD R20, R16, R19, RZ ;  /* 0x0000001310147224 */ /* 0x000fe200078e02ff */
[----:B------:R-:W-:Y:S02]  /*0150*/  LOP3.LUT R27, R19, 0x7, RZ, 0xc0, !PT ;  /* 0x00000007131b7812 */ /* 0x000fe400078ec0ff */
[----:B------:R-:W-:Y:S02]  /*0160*/  MOV R24, RZ ;  /* 0x000000ff00187202 */ /* 0x000fe40000000f00 */
[----:B------:R-:W-:Y:S02]  /*0170*/  ISETP.NE.AND P0, PT, R27, RZ, PT ;  /* 0x000000ff1b00720c */ /* 0x000fe40003f05270 */
[----:B------:R-:W-:-:S05]  /*0180*/  MOV R21, RZ ;  /* 0x000000ff00157202 */ /* 0x000fca0000000f00 */
[----:B------:R-:W-:Y:S06]  /*0190*/  @!P1 BRA `(.L_x_1) ;  /* 0x0000000000c49947 */ /* 0x000fec0003800000 */
[----:B------:R-:W0:Y:S01]  /*01a0*/  LDC.64 R2, c[0x0][0x380] ;  /* 0x0000e000ff027b82 */ /* 0x000e220000000a00 */
[----:B------:R-:W-:Y:S02]  /*01b0*/  LOP3.LUT R21, R19, 0x7ffffff8, RZ, 0xc0, !PT ;  /* 0x7ffffff813157812 */ /* 0x000fe400078ec0ff */
[----:B------:R-:W-:Y:S02]  /*01c0*/  MOV R24, RZ ;  /* 0x000000ff00187202 */ /* 0x000fe40000000f00 */
[----:B------:R-:W-:Y:S02]  /*01d0*/  MOV R18, R0 ;  /* 0x0000000000127202 */ /* 0x000fe40000000f00 */
[----:B------:R-:W-:Y:S01]  /*01e0*/  IADD3 R22, PT, PT, -R21, RZ, RZ ;  /* 0x000000ff15167210 */ /* 0x000fe20007ffe1ff */
[----:B0-----:R-:W-:-:S03]  /*01f0*/  IMAD.WIDE.U32 R2, R20, 0x4, R2 ;  /* 0x0000000414027825 */ /* 0x001fc600078e0002 */
[----:B------:R-:W-:-:S04]  /*0200*/  IADD3 R4, P1, PT, R2, 0x10, RZ ;  /* 0x0000001002047810 */ /* 0x000fc80007f3e0ff */
[----:B------:R-:W-:-:S09]  /*0210*/  IADD3.X R5, PT, PT, RZ, R3, RZ, P1, !PT ;  /* 0x00000003ff057210 */ /* 0x000fd20000ffe4ff */
.L_x_2:
[----:B------:R-:W0:Y:S01]  /*0220*/  LDC.64 R14, c[0x0][0x388] ;  /* 0x0000e200ff0e7b82 */ /* 0x000e220000000a00 */
[----:B------:R-:W-:Y:S02]  /*0230*/  MOV R2, R4 ;  /* 0x0000000400027202 */ /* 0x000fe40000000f00 */
[----:B------:R-:W-:-:S05]  /*0240*/  MOV R3, R5 ;  /* 0x0000000500037202 */ /* 0x000fca0000000f00 */
[----:B------:R-:W2:Y:S04]  /*0250*/  LDG.E R25, desc[UR4][R2.64+-0x10] ;  /* 0xfffff00402197981 */ /* 0x000ea8000c1e1900 */
[----:B------:R-:W3:Y:S04]  /*0260*/  LDG.E R23, desc[UR4][R2.64+-0xc] ;  /* 0xfffff40402177981 */ /* 0x000ee8000c1e1900 */
[----:B------:R-:W4:Y:S04]  /*0270*/  LDG.E R29, desc[UR4][R2.64+-0x8] ;  /* 0xfffff804021d7981 */ /* 0x000f28000c1e1900 */
[----:B------:R-:W5:Y:S01]  /*0280*/  LDG.E R28, desc[UR4][R2.64+-0x4] ;  /* 0xfffffc04021c7981 */ /* 0x000f62000c1e1900 */
[----:B0-----:R-:W-:-:S05]  /*0290*/  IMAD.WIDE R14, R18, 0x4, R14 ;  /* 0x00000004120e7825 */ /* 0x001fca00078e020e */
[----:B------:R0:W2:Y:S01]  /*02a0*/  LDG.E R26, desc[UR4][R14.64] ;  /* 0x000000040e1a7981 */ /* 0x0000a2000c1e1900 */
[----:B------:R-:W-:-:S04]  /*02b0*/  IMAD.WIDE R12, R17, 0x4, R14 ;  /* 0x00000004110c7825 */ /* 0x000fc800078e020e */
[C---:B------:R-:W-:Y:S02]  /*02c0*/  IMAD.WIDE R4, R17.reuse, 0x4, R12 ;  /* 0x0000000411047825 */ /* 0x040fe400078e020c */
[----:B------:R-:W3:Y:S02]  /*02d0*/  LDG.E R12, desc[UR4][R12.64] ;  /* 0x000000040c0c7981 */ /* 0x000ee4000c1e1900 */
[C---:B------:R-:W-:Y:S02]  /*02e0*/  IMAD.WIDE R8, R17.reuse, 0x4, R4 ;  /* 0x0000000411087825 */ /* 0x040fe400078e0204 */
[----:B------:R-:W4:Y:S02]  /*02f0*/  LDG.E R4, desc[UR4][R4.64] ;  /* 0x0000000404047981 */ /* 0x000f24000c1e1900 */
[C---:B------:R-:W-:Y:S02]  /*0300*/  IMAD.WIDE R6, R17.reuse, 0x4, R8 ;  /* 0x0000000411067825 */ /* 0x040fe400078e0208 */
[----:B------:R-:W5:Y:S02]  /*0310*/  LDG.E R8, desc[UR4][R8.64] ;  /* 0x0000000408087981 */ /* 0x000f64000c1e1900 */
[----:B------:R-:W-:-:S02]  /*0320*/  IMAD.WIDE R10, R17, 0x4, R6 ;  /* 0x00000004110a7825 */ /* 0x000fc400078e0206 */
[----:B------:R-:W5:Y:S04]  /*0330*/  LDG.E R5, desc[UR4][R2.64] ;  /* 0x0000000402057981 */ /* 0x000f68000c1e1900 */
[----:B------:R-:W5:Y:S01]  /*0340*/  LDG.E R6, desc[UR4][R6.64] ;  /* 0x0000000406067981 */ /* 0x000f62000c1e1900 */
[----:B0-----:R-:W-:-:S03]  /*0350*/  IMAD.WIDE R14, R17, 0x4, R10 ;  /* 0x00000004110e7825 */ /* 0x001fc600078e020a */
[----:B------:R-:W5:Y:S04]  /*0360*/  LDG.E R10, desc[UR4][R10.64] ;  /* 0x000000040a0a7981 */ /* 0x000f68000c1e1900 */
[----:B------:R-:W5:Y:S04]  /*0370*/  LDG.E R13, desc[UR4][R14.64] ;  /* 0x000000040e0d7981 */ /* 0x000f68000c1e1900 */
[----:B------:R-:W5:Y:S04]  /*0380*/  LDG.E R7, desc[UR4][R2.64+0x4] ;  /* 0x0000040402077981 */ /* 0x000f68000c1e1900 */
[----:B------:R-:W5:Y:S01]  /*0390*/  LDG.E R9, desc[UR4][R2.64+0xc] ;  /* 0x00000c0402097981 */ /* 0x000f62000c1e1900 */
[----:B--2---:R-:W-:Y:S01]  /*03a0*/  FFMA R26, R25, R26, R24 ;  /* 0x0000001a191a7223 */ /* 0x004fe20000000018 */
[----:B------:R-:W-:-:S02]  /*03b0*/  IMAD.WIDE R24, R17, 0x4, R14 ;  /* 0x0000000411187825 */ /* 0x000fc400078e020e */
[----:B------:R-:W2:Y:S04]  /*03c0*/  LDG.E R14, desc[UR4][R2.64+0x8] ;  /* 0x00000804020e7981 */ /* 0x000ea8000c1e1900 */
[----:B------:R-:W2:Y:S01]  /*03d0*/  LDG.E R24, desc[UR4][R24.64] ;  /* 0x0000000418187981 */ /* 0x000ea2000c1e1900 */
[----:B---3--:R-:W-:Y:S01]  /*03e0*/  FFMA R12, R23, R12, R26 ;  /* 0x0000000c170c7223 */ /* 0x008fe2000000001a */
[----:B------:R-:W-:-:S03]  /*03f0*/  IADD3 R22, PT, PT, R22, 0x8, RZ ;  /* 0x0000000816167810 */ /* 0x000fc60007ffe0ff */
[----:B----4-:R-:W-:Y:S01]  /*0400*/  FFMA R29, R29, R4, R12 ;  /* 0x000000041d1d7223 */ /* 0x010fe2000000000c */
[----:B------:R-:W-:-:S03]  /*0410*/  ISETP.NE.AND P1, PT, R22, RZ, PT ;  /* 0x000000ff1600720c */ /* 0x000fc60003f25270 */
[----:B-----5:R-:W-:Y:S01]  /*0420*/  FFMA R8, R28, R8, R29 ;  /* 0x000000081c087223 */ /* 0x020fe2000000001d */
[----:B------:R-:W-:-:S03]  /*0430*/  IADD3 R4, P2, PT, R2, 0x20, RZ ;  /* 0x0000002002047810 */ /* 0x000fc60007f5e0ff */
[----:B------:R-:W-:Y:S01]  /*0440*/  FFMA R6, R5, R6, R8 ;  /* 0x0000000605067223 */ /* 0x000fe20000000008 */
[----:B------:R-:W-:Y:S02]  /*0450*/  IADD3.X R5, PT, PT, RZ, R3, RZ, P2, !PT ;  /* 0x00000003ff057210 */ /* 0x000fe400017fe4ff */
[----:B------:R-:W-:Y:S01]  /*0460*/  LEA R18, R17, R18, 0x3 ;  /* 0x0000001211127211 */ /* 0x000fe200078e18ff */
[----:B------:R-:W-:-:S04]  /*0470*/  FFMA R7, R7, R10, R6 ;  /* 0x0000000a07077223 */ /* 0x000fc80000000006 */
[----:B--2---:R-:W-:-:S04]  /*0480*/  FFMA R14, R14, R13, R7 ;  /* 0x0000000d0e0e7223 */ /* 0x004fc80000000007 */
[----:B------:R-:W-:Y:S01]  /*0490*/  FFMA R24, R9, R24, R14 ;  /* 0x0000001809187223 */ /* 0x000fe2000000000e */
[----:B------:R-:W-:Y:S06]  /*04a0*/  @P1 BRA `(.L_x_2) ;  /* 0xfffffffc005c1947 */ /* 0x000fec000383ffff */
.L_x_1:
[----:B------:R-:W-:Y:S05]  /*04b0*/  @!P0 BRA `(.L_x_0) ;  /* 0x0000000000fc8947 */ /* 0x000fea0003800000 */
[----:B------:R-:W-:Y:S02]  /*04c0*/  ISETP.GE.U32.AND P1, PT, R27, 0x4, PT ;  /* 0x000000041b00780c */ /* 0x000fe40003f26070 */
[----:B------:R-:W-:-:S04]  /*04d0*/  LOP3.LUT R14, R19, 0x3, RZ, 0xc0, !PT ;  /* 0x00000003130e7812 */ /* 0x000fc800078ec0ff */
[----:B------:R-:W-:-:S07]  /*04e0*/  ISETP.NE.AND P0, PT, R14, RZ, PT ;  /* 0x000000ff0e00720c */ /* 0x000fce0003f05270 */
[----:B------:R-:W-:Y:S06]  /*04f0*/  @!P1 BRA `(.L_x_3) ;  /* 0x00000000006c9947 */ /* 0x000fec0003800000 */
[----:B------:R-:W0:Y:S01]  /*0500*/  LDC.64 R4, c[0x0][0x388] ;  /* 0x0000e200ff047b82 */ /* 0x000e220000000a00 */
[----:B------:R-:W1:Y:S01]  /*0510*/  LDCU.64 UR6, c[0x0][0x380] ;  /* 0x00007000ff0677ac */ /* 0x000e620008000a00 */
[----:B------:R-:W-:Y:S01]  /*0520*/  IMAD R7, R21, R17, R0 ;  /* 0x0000001115077224 */ /* 0x000fe200078e0200 */
[CC--:B------:R-:W-:Y:S02]  /*0530*/  IADD3 R3, PT, PT, R20.reuse, R21.reuse, RZ ;  /* 0x0000001514037210 */ /* 0x0c0fe40007ffe0ff */
[----:B------:R-:W-:-:S03]  /*0540*/  IADD3 R8, P1, PT, R20, R21, RZ ;  /* 0x0000001514087210 */ /* 0x000fc60007f3e0ff */
[----:B------:R-:W2:Y:S01]  /*0550*/  LDC.64 R12, c[0x0][0x380] ;  /* 0x0000e000ff0c7b82 */ /* 0x000ea20000000a00 */
[----:B0-----:R-:W-:-:S04]  /*0560*/  IMAD.WIDE R4, R7, 0x4, R4 ;  /* 0x0000000407047825 */ /* 0x001fc800078e0204 */
[----:B------:R-:W-:Y:S02]  /*0570*/  IMAD.WIDE R6, R17, 0x4, R4 ;  /* 0x0000000411067825 */ /* 0x000fe400078e0204 */
[----:B------:R-:W3:Y:S02]  /*0580*/  LDG.E R4, desc[UR4][R4.64] ;  /* 0x0000000404047981 */ /* 0x000ee4000c1e1900 */
[----:B--2---:R-:W-:Y:S01]  /*0590*/  IMAD.WIDE.U32 R12, R3, 0x4, R12 ;  /* 0x00000004030c7825 */ /* 0x004fe200078e000c */
[----:B------:R-:W-:Y:S02]  /*05a0*/  IADD3.X R3, PT, PT, RZ, RZ, RZ, P1, !PT ;  /* 0x000000ffff037210 */ /* 0x000fe40000ffe4ff */
[----:B-1----:R-:W-:-:S03]  /*05b0*/  LEA R2, P1, R8, UR6, 0x2 ;  /* 0x0000000608027c11 */ /* 0x002fc6000f8210ff */
[----:B------:R-:W3:Y:S01]  /*05c0*/  LDG.E R13, desc[UR4][R12.64] ;  /* 0x000000040c0d7981 */ /* 0x000ee2000c1e1900 */
[----:B------:R-:W-:Y:S01]  /*05d0*/  LEA.HI.X R3, R8, UR7, R3, 0x2, P1 ;  /* 0x0000000708037c11 */ /* 0x000fe200088f1403 */
[C---:B------:R-:W-:Y:S02]  /*05e0*/  IMAD.WIDE R8, R17.reuse, 0x4, R6 ;  /* 0x0000000411087825 */ /* 0x040fe400078e0206 */
[----:B------:R-:W2:Y:S04]  /*05f0*/  LDG.E R6, desc[UR4][R6.64] ;  /* 0x0000000406067981 */ /* 0x000ea8000c1e1900 */
[----:B------:R-:W2:Y:S01]  /*0600*/  LDG.E R15, desc[UR4][R2.64+0x4] ;  /* 0x00000404020f7981 */ /* 0x000ea2000c1e1900 */
[----:B------:R-:W-:-:S03]  /*0610*/  IMAD.WIDE R10, R17, 0x4, R8 ;  /* 0x00000004110a7825 */ /* 0x000fc600078e0208 */
[----:B------:R-:W4:Y:S04]  /*0620*/  LDG.E R22, desc[UR4][R8.64] ;  /* 0x0000000408167981 */ /* 0x000f28000c1e1900 */
[----:B------:R-:W4:Y:S04]  /*0630*/  LDG.E R18, desc[UR4][R2.64+0x8] ;  /* 0x0000080402127981 */ /* 0x000f28000c1e1900 */
[----:B------:R-:W5:Y:S04]  /*0640*/  LDG.E R26, desc[UR4][R2.64+0xc] ;  /* 0x00000c04021a7981 */ /* 0x000f68000c1e1900 */
[----:B------:R-:W5:Y:S01]  /*0650*/  LDG.E R10, desc[UR4][R10.64] ;  /* 0x000000040a0a7981 */ /* 0x000f62000c1e1900 */
[----:B------:R-:W-:Y:S01]  /*0660*/  IADD3 R21, PT, PT, R21, 0x4, RZ ;  /* 0x0000000415157810 */ /* 0x000fe20007ffe0ff */
[----:B---3--:R-:W-:-:S04]  /*0670*/  FFMA R24, R13, R4, R24 ;  /* 0x000000040d187223 */ /* 0x008fc80000000018 */
[----:B--2---:R-:W-:-:S04]  /*0680*/  FFMA R15, R15, R6, R24 ;  /* 0x000000060f0f7223 */ /* 0x004fc80000000018 */
[----:B----4-:R-:W-:-:S04]  /*0690*/  FFMA R15, R18, R22, R15 ;  /* 0x00000016120f7223 */ /* 0x010fc8000000000f */
[----:B-----5:R-:W-:-:S07]  /*06a0*/  FFMA R24, R26, R10, R15 ;  /* 0x0000000a1a187223 */ /* 0x020fce000000000f */
.L_x_3:
[----:B------:R-:W-:Y:S05]  /*06b0*/  @!P0 BRA `(.L_x_0) ;  /* 0x00000000007c8947 */ /* 0x000fea0003800000 */
[----:B------:R-:W-:Y:S01]  /*06c0*/  ISETP.NE.AND P1, PT, R14, 0x1, PT ;  /* 0x000000010e00780c */ /* 0x000fe20003f25270 */
[----:B------:R-:W0:Y:S01]  /*06d0*/  LDC.64 R10, c[0x0][0x380] ;  /* 0x0000e000ff0a7b82 */ /* 0x000e220000000a00 */
[----:B------:R-:W-:-:S04]  /*06e0*/  LOP3.LUT R19, R19, 0x1, RZ, 0xc0, !PT ;  /* 0x0000000113137812 */ /* 0x000fc800078ec0ff */
[----:B------:R-:W-:-:S03]  /*06f0*/  ISETP.NE.U32.AND P0, PT, R19, 0x1, PT ;  /* 0x000000011300780c */ /* 0x000fc60003f05070 */
[----:B------:R-:W1:Y:S04]  /*0700*/  LDC.64 R8, c[0x0][0x388] ;  /* 0x0000e200ff087b82 */ /* 0x000e680000000a00 */
[CC--:B------:R-:W-:Y:S02]  /*0710*/  @P1 IADD3 R13, PT, PT, R20.reuse, R21.reuse, RZ ;  /* 0x00000015140d1210 */ /* 0x0c0fe40007ffe0ff */
[----:B------:R-:W-:Y:S02]  /*0720*/  @P1 IADD3 R12, P2, PT, R20, R21, RZ ;  /* 0x00000015140c1210 */ /* 0x000fe40007f5e0ff */
[----:B------:R-:W2:Y:S02]  /*0730*/  @P1 LDC.64 R2, c[0x0][0x380] ;  /* 0x0000e000ff021b82 */ /* 0x000ea40000000a00 */
[----:B------:R-:W-:-:S06]  /*0740*/  @P1 IADD3.X R14, PT, PT, RZ, RZ, RZ, P2, !PT ;  /* 0x000000ffff0e1210 */ /* 0x000fcc00017fe4ff */
[----:B------:R-:W3:Y:S01]  /*0750*/  LDC.64 R4, c[0x0][0x380] ;  /* 0x0000e000ff047b82 */ /* 0x000ee20000000a00 */
[----:B0-----:R-:W-:-:S04]  /*0760*/  @P1 IMAD.WIDE.U32 R10, R13, 0x4, R10 ;  /* 0x000000040d0a1825 */ /* 0x001fc800078e000a */
[C---:B------:R-:W-:Y:S01]  /*0770*/  @P1 IMAD R13, R21.reuse, R17, R0 ;  /* 0x00000011150d1224 */ /* 0x040fe200078e0200 */
[----:B------:R-:W-:Y:S01]  /*0780*/  @P1 IADD3 R21, PT, PT, R21, 0x2, RZ ;  /* 0x0000000215151810 */ /* 0x000fe20007ffe0ff */
[----:B------:R-:W4:Y:S01]  /*0790*/  @P1 LDG.E R11, desc[UR4][R10.64] ;  /* 0x000000040a0b1981 */ /* 0x000f22000c1e1900 */
[----:B------:R-:W0:Y:S01]  /*07a0*/  LDC.64 R6, c[0x0][0x388] ;  /* 0x0000e200ff067b82 */ /* 0x000e220000000a00 */
[----:B-1----:R-:W-:Y:S01]  /*07b0*/  @P1 IMAD.WIDE R8, R13, 0x4, R8 ;  /* 0x000000040d081825 */ /* 0x002fe200078e0208 */
[----:B------:R-:W-:Y:S02]  /*07c0*/  @!P0 IADD3 R15, PT, PT, R20, R21, RZ ;  /* 0x00000015140f8210 */ /* 0x000fe40007ffe0ff */
[----:B--2---:R-:W-:Y:S01]  /*07d0*/  @P1 LEA R2, P2, R12, R2, 0x2 ;  /* 0x000000020c021211 */ /* 0x004fe200078410ff */
[----:B------:R-:W-:-:S03]  /*07e0*/  @!P0 IMAD R21, R21, R17, R0 ;  /* 0x0000001115158224 */ /* 0x000fc600078e0200 */
[----:B------:R-:W-:Y:S01]  /*07f0*/  @P1 LEA.HI.X R3, R12, R3, R14, 0x2, P2 ;  /* 0x000000030c031211 */ /* 0x000fe200010f140e */
[----:B------:R-:W-:Y:S01]  /*0800*/  @P1 IMAD.WIDE R12, R17, 0x4, R8 ;  /* 0x00000004110c1825 */ /* 0x000fe200078e0208 */
[----:B------:R-:W4:Y:S03]  /*0810*/  @P1 LDG.E R14, desc[UR4][R8.64] ;  /* 0x00000004080e1981 */ /* 0x000f26000c1e1900 */
[----:B---3--:R-:W-:Y:S01]  /*0820*/  @!P0 IMAD.WIDE.U32 R4, R15, 0x4, R4 ;  /* 0x000000040f048825 */ /* 0x008fe200078e0004 */
[----:B------:R-:W2:Y:S04]  /*0830*/  @P1 LDG.E R2, desc[UR4][R2.64+0x4] ;  /* 0x0000040402021981 */ /* 0x000ea8000c1e1900 */
[----:B------:R-:W2:Y:S01]  /*0840*/  @P1 LDG.E R12, desc[UR4][R12.64] ;  /* 0x000000040c0c1981 */ /* 0x000ea2000c1e1900 */
[----:B0-----:R-:W-:-:S03]  /*0850*/  @!P0 IMAD.WIDE R6, R21, 0x4, R6 ;  /* 0x0000000415068825 */ /* 0x001fc600078e0206 */
[----:B------:R-:W3:Y:S04]  /*0860*/  @!P0 LDG.E R5, desc[UR4][R4.64] ;  /* 0x0000000404058981 */ /* 0x000ee8000c1e1900 */
[----:B------:R-:W3:Y:S01]  /*0870*/  @!P0 LDG.E R6, desc[UR4][R6.64] ;  /* 0x0000000406068981 */ /* 0x000ee2000c1e1900 */
[----:B----4-:R-:W-:-:S04]  /*0880*/  @P1 FFMA R11, R11, R14, R24 ;  /* 0x0000000e0b0b1223 */ /* 0x010fc80000000018 */
[----:B--2---:R-:W-:-:S04]  /*0890*/  @P1 FFMA R24, R2, R12, R11 ;  /* 0x0000000c02181223 */ /* 0x004fc8000000000b */
[----:B---3--:R-:W-:-:S07]  /*08a0*/  @!P0 FFMA R24, R5, R6, R24 ;  /* 0x0000000605188223 */ /* 0x008fce0000000018 */
.L_x_0:
[----:B------:R-:W0:Y:S01]  /*08b0*/  LDC.64 R2, c[0x0][0x390] ;  /* 0x0000e400ff027b82 */ /* 0x000e220000000a00 */
[----:B------:R-:W-:-:S04]  /*08c0*/  IMAD R17, R16, R17, R0 ;  /* 0x0000001110117224 */ /* 0x000fc800078e0200 */
[----:B0-----:R-:W-:-:S05]  /*08d0*/  IMAD.WIDE R2, R17, 0x4, R2 ;  /* 0x0000000411027825 */ /* 0x001fca00078e0202 */
[----:B------:R-:W-:Y:S01]  /*08e0*/  STG.E desc[UR4][R2.64], R24 ;  /* 0x0000001802007986 */ /* 0x000fe2000c101904 */
[----:B------:R-:W-:Y:S05]  /*08f0*/  EXIT ;  /* 0x000000000000794d */ /* 0x000fea0003800000 */
.L_x_4:
[----:B------:R-:W-:-:S00]  /*0900*/  BRA `(.L_x_4) ;  /* 0xfffffffc00fc7947 */ /* 0x000fc0000383ffff */
[----:B------:R-:W-:-:S00]  /*0910*/  NOP ;  /* 0x0000000000007918 */ /* 0x000fc00000000000 */
        /* <DEDUP_REMOVED lines=14> */
.L_x_5:


//--------------------- .nv.shared.reserved.0     --------------------------
	.section	.nv.shared.reserved.0,"aw",@nobits
	.weak		__nv_reservedSMEM_offset_0_alias
	.size		__nv_reservedSMEM_offset_0_alias, 0, 64
	.other		__nv_reservedSMEM_offset_0_alias,@"STO_CUDA_RESERVED_SHARED STV_DEFAULT"
__nv_reservedSMEM_offset_0_alias:
	.zero		0
	.zero		64


//--------------------- .nv.constant0._Z6matmulPfS_S_iii --------------------------
	.section	.nv.constant0._Z6matmulPfS_S_iii,"a",@progbits
	.sectionflags	@""
	.align	4
.nv.constant0._Z6matmulPfS_S_iii:
	.zero		932


//--------------------- SYMBOLS --------------------------

	.type		.nv.reservedSmem.offset0,@object
	.size		.nv.reservedSmem.offset0,0x4
